//
// Generated by NVIDIA NVVM Compiler
//
// Compiler Build ID: CL-36424714
// Cuda compilation tools, release 13.0, V13.0.88
// Based on NVVM 20.0.0
//

.version 9.0
.target sm_100
.address_size 64

	// .globl	_Z4heatPKdPdi
.extern .shared .align 16 .b8 shArr[];

.visible .entry _Z4heatPKdPdi(
	.param .u64 .ptr .align 1 _Z4heatPKdPdi_param_0,
	.param .u64 .ptr .align 1 _Z4heatPKdPdi_param_1,
	.param .u32 _Z4heatPKdPdi_param_2
)
{
	.reg .pred 	%p<8>;
	.reg .b32 	%r<17>;
	.reg .b64 	%rd<14>;
	.reg .b64 	%fd<9>;

	ld.param.u64 	%rd1, [_Z4heatPKdPdi_param_0];
	ld.param.u64 	%rd2, [_Z4heatPKdPdi_param_1];
	ld.param.u32 	%r3, [_Z4heatPKdPdi_param_2];
	mov.u32 	%r4, %ctaid.y;
	mov.u32 	%r5, %ntid.y;
	mov.u32 	%r6, %tid.y;
	mad.lo.s32 	%r1, %r4, %r5, %r6;
	mov.u32 	%r7, %ctaid.x;
	mov.u32 	%r8, %ntid.x;
	mov.u32 	%r9, %tid.x;
	mad.lo.s32 	%r2, %r7, %r8, %r9;
	setp.eq.s32 	%p1, %r1, 0;
	setp.gt.s32 	%p2, %r1, %r3;
	or.pred  	%p3, %p1, %p2;
	setp.lt.s32 	%p4, %r2, 1;
	or.pred  	%p5, %p4, %p3;
	setp.gt.s32 	%p6, %r2, %r3;
	or.pred  	%p7, %p6, %p5;
	@%p7 bra 	$L__BB0_2;
	cvta.to.global.u64 	%rd3, %rd1;
	cvta.to.global.u64 	%rd4, %rd2;
	add.s32 	%r10, %r3, 2;
	mad.lo.s32 	%r11, %r10, %r1, %r10;
	add.s32 	%r12, %r11, %r2;
	mul.wide.u32 	%rd5, %r12, 8;
	add.s64 	%rd6, %rd3, %rd5;
	ld.global.f64 	%fd1, [%rd6];
	add.s32 	%r13, %r1, -1;
	mad.lo.s32 	%r14, %r10, %r13, %r2;
	mul.wide.u32 	%rd7, %r14, 8;
	add.s64 	%rd8, %rd3, %rd7;
	ld.global.f64 	%fd2, [%rd8];
	add.f64 	%fd3, %fd1, %fd2;
	add.s32 	%r15, %r14, %r10;
	add.s32 	%r16, %r15, -1;
	mul.wide.u32 	%rd9, %r16, 8;
	add.s64 	%rd10, %rd3, %rd9;
	ld.global.f64 	%fd4, [%rd10];
	add.f64 	%fd5, %fd3, %fd4;
	mul.wide.u32 	%rd11, %r15, 8;
	add.s64 	%rd12, %rd3, %rd11;
	ld.global.f64 	%fd6, [%rd12+8];
	add.f64 	%fd7, %fd5, %fd6;
	mul.f64 	%fd8, %fd7, 0d3FD0000000000000;
	add.s64 	%rd13, %rd4, %rd11;
	st.global.f64 	[%rd13], %fd8;
$L__BB0_2:
	ret;

}
	// .globl	_Z9heatErrorPKdPdidS1_
.visible .entry _Z9heatErrorPKdPdidS1_(
	.param .u64 .ptr .align 1 _Z9heatErrorPKdPdidS1__param_0,
	.param .u64 .ptr .align 1 _Z9heatErrorPKdPdidS1__param_1,
	.param .u32 _Z9heatErrorPKdPdidS1__param_2,
	.param .f64 _Z9heatErrorPKdPdidS1__param_3,
	.param .u64 .ptr .align 1 _Z9heatErrorPKdPdidS1__param_4
)
{
	.reg .pred 	%p<9>;
	.reg .b32 	%r<18>;
	.reg .b64 	%rd<18>;
	.reg .b64 	%fd<13>;

	ld.param.u64 	%rd1, [_Z9heatErrorPKdPdidS1__param_0];
	ld.param.u64 	%rd2, [_Z9heatErrorPKdPdidS1__param_1];
	ld.param.u32 	%r3, [_Z9heatErrorPKdPdidS1__param_2];
	ld.param.f64 	%fd1, [_Z9heatErrorPKdPdidS1__param_3];
	ld.param.u64 	%rd3, [_Z9heatErrorPKdPdidS1__param_4];
	mov.u32 	%r4, %ctaid.y;
	mov.u32 	%r5, %ntid.y;
	mov.u32 	%r6, %tid.y;
	mad.lo.s32 	%r1, %r4, %r5, %r6;
	mov.u32 	%r7, %ctaid.x;
	mov.u32 	%r8, %ntid.x;
	mov.u32 	%r9, %tid.x;
	mad.lo.s32 	%r2, %r7, %r8, %r9;
	setp.eq.s32 	%p1, %r1, 0;
	setp.gt.s32 	%p2, %r1, %r3;
	or.pred  	%p3, %p1, %p2;
	setp.lt.s32 	%p4, %r2, 1;
	or.pred  	%p5, %p4, %p3;
	setp.gt.s32 	%p6, %r2, %r3;
	or.pred  	%p7, %p6, %p5;
	@%p7 bra 	$L__BB1_2;
	cvta.to.global.u64 	%rd4, %rd3;
	cvta.to.global.u64 	%rd5, %rd1;
	cvta.to.global.u64 	%rd6, %rd2;
	add.s32 	%r10, %r3, 2;
	mad.lo.s32 	%r11, %r10, %r1, %r10;
	add.s32 	%r12, %r11, %r2;
	mul.wide.u32 	%rd7, %r12, 8;
	add.s64 	%rd8, %rd5, %rd7;
	ld.global.f64 	%fd2, [%rd8];
	add.s32 	%r13, %r1, -1;
	mad.lo.s32 	%r14, %r10, %r13, %r2;
	mul.wide.u32 	%rd9, %r14, 8;
	add.s64 	%rd10, %rd5, %rd9;
	ld.global.f64 	%fd3, [%rd10];
	add.f64 	%fd4, %fd2, %fd3;
	add.s32 	%r15, %r14, %r10;
	add.s32 	%r16, %r15, -1;
	mul.wide.u32 	%rd11, %r16, 8;
	add.s64 	%rd12, %rd5, %rd11;
	ld.global.f64 	%fd5, [%rd12];
	add.f64 	%fd6, %fd4, %fd5;
	mul.wide.u32 	%rd13, %r15, 8;
	add.s64 	%rd14, %rd5, %rd13;
	ld.global.f64 	%fd7, [%rd14+8];
	add.f64 	%fd8, %fd6, %fd7;
	mul.f64 	%fd9, %fd8, 0d3FD0000000000000;
	add.s64 	%rd15, %rd6, %rd13;
	st.global.f64 	[%rd15], %fd9;
	mad.lo.s32 	%r17, %r2, %r1, -1;
	ld.global.f64 	%fd10, [%rd14];
	sub.f64 	%fd11, %fd9, %fd10;
	setp.gt.f64 	%p8, %fd11, %fd1;
	selp.f64 	%fd12, %fd11, %fd1, %p8;
	mul.wide.u32 	%rd16, %r17, 8;
	add.s64 	%rd17, %rd4, %rd16;
	st.global.f64 	[%rd17], %fd12;
$L__BB1_2:
	ret;

}
	// .globl	_Z11errorReducePdS_i
.visible .entry _Z11errorReducePdS_i(
	.param .u64 .ptr .align 1 _Z11errorReducePdS_i_param_0,
	.param .u64 .ptr .align 1 _Z11errorReducePdS_i_param_1,
	.param .u32 _Z11errorReducePdS_i_param_2
)
{
	.reg .pred 	%p<9>;
	.reg .b32 	%r<19>;
	.reg .b64 	%rd<9>;
	.reg .b64 	%fd<12>;

	ld.param.u64 	%rd3, [_Z11errorReducePdS_i_param_0];
	ld.param.u64 	%rd2, [_Z11errorReducePdS_i_param_1];
	ld.param.u32 	%r11, [_Z11errorReducePdS_i_param_2];
	cvta.to.global.u64 	%rd1, %rd3;
	mov.u32 	%r1, %tid.x;
	mov.u32 	%r18, %ntid.x;
	mov.u32 	%r3, %ctaid.x;
	mad.lo.s32 	%r17, %r18, %r3, %r1;
	ld.global.f64 	%fd11, [%rd1];
	setp.ge.s32 	%p1, %r17, %r11;
	@%p1 bra 	$L__BB2_3;
	mov.u32 	%r12, %nctaid.x;
	mul.lo.s32 	%r5, %r18, %r12;
$L__BB2_2:
	mul.wide.s32 	%rd4, %r17, 8;
	add.s64 	%rd5, %rd1, %rd4;
	ld.global.f64 	%fd5, [%rd5];
	setp.gt.f64 	%p2, %fd11, %fd5;
	selp.f64 	%fd11, %fd11, %fd5, %p2;
	add.s32 	%r17, %r17, %r5;
	setp.lt.s32 	%p3, %r17, %r11;
	@%p3 bra 	$L__BB2_2;
$L__BB2_3:
	shl.b32 	%r13, %r1, 3;
	mov.u32 	%r14, shArr;
	add.s32 	%r8, %r14, %r13;
	st.shared.f64 	[%r8], %fd11;
	bar.sync 	0;
	setp.lt.u32 	%p4, %r18, 2;
	@%p4 bra 	$L__BB2_7;
$L__BB2_4:
	shr.u32 	%r10, %r18, 1;
	setp.ge.u32 	%p5, %r1, %r10;
	@%p5 bra 	$L__BB2_6;
	shl.b32 	%r15, %r10, 3;
	add.s32 	%r16, %r8, %r15;
	ld.shared.f64 	%fd6, [%r16];
	ld.shared.f64 	%fd7, [%r8];
	setp.gt.f64 	%p6, %fd6, %fd7;
	selp.f64 	%fd8, %fd6, %fd7, %p6;
	st.shared.f64 	[%r8], %fd8;
$L__BB2_6:
	bar.sync 	0;
	setp.gt.u32 	%p7, %r18, 3;
	mov.u32 	%r18, %r10;
	@%p7 bra 	$L__BB2_4;
$L__BB2_7:
	setp.ne.s32 	%p8, %r1, 0;
	@%p8 bra 	$L__BB2_9;
	ld.shared.f64 	%fd9, [shArr];
	cvta.to.global.u64 	%rd6, %rd2;
	mul.wide.u32 	%rd7, %r3, 8;
	add.s64 	%rd8, %rd6, %rd7;
	st.global.f64 	[%rd8], %fd9;
$L__BB2_9:
	ret;

}


// ===== COMPILED SASS (sm_100) =====

	.target	sm_100

	.elftype	@"ET_EXEC"


//--------------------- .note.nv.tkinfo           --------------------------
	.section	.note.nv.tkinfo,"",@"SHT_NOTE"
	.sectionflags	@"SHF_NOTE_NV_TKINFO"
	.tkinfo
        /*0018*/ 	.word	0x00000002
        /*0030*/ 	.string	""
        /*0030*/ 	.string	"ptxas"
        /*0030*/ 	.string	"Cuda compilation tools, release 13.0, V13.0.88"
        /*0030*/ 	.string	"Build cuda_13.0.r13.0/compiler.36424714_0"
        /*0030*/ 	.string	"-arch sm_100 -m 64 "



//--------------------- .note.nv.cuinfo           --------------------------
	.section	.note.nv.cuinfo,"",@"SHT_NOTE"
	.sectionflags	@"SHF_NOTE_NV_CUINFO"
        /*0018*/ 	.short	0x0002
        /*001a*/ 	.short	0x0064
        /*001c*/ 	.short	0x0082
	.zero		2


//--------------------- .nv.info                  --------------------------
	.section	.nv.info,"",@"SHT_CUDA_INFO"
	.align	4


	//----- nvinfo : EIATTR_REGCOUNT
	.align		4
        /*0000*/ 	.byte	0x04, 0x2f
        /*0002*/ 	.short	(.L_1 - .L_0)
	.align		4
.L_0:
        /*0004*/ 	.word	index@(_Z4heatPKdPdi)
        /*0008*/ 	.word	0x00000010


	//----- nvinfo : EIATTR_FRAME_SIZE
	.align		4
.L_1:
        /*000c*/ 	.byte	0x04, 0x11
        /*000e*/ 	.short	(.L_3 - .L_2)
	.align		4
.L_2:
        /*0010*/ 	.word	index@(_Z4heatPKdPdi)
        /*0014*/ 	.word	0x00000000


	//----- nvinfo : EIATTR_REGCOUNT
	.align		4
.L_3:
        /*0018*/ 	.byte	0x04, 0x2f
        /*001a*/ 	.short	(.L_5 - .L_4)
	.align		4
.L_4:
        /*001c*/ 	.word	index@(_Z9heatErrorPKdPdidS1_)
        /*0020*/ 	.word	0x00000014


	//----- nvinfo : EIATTR_FRAME_SIZE
	.align		4
.L_5:
        /*0024*/ 	.byte	0x04, 0x11
        /*0026*/ 	.short	(.L_7 - .L_6)
	.align		4
.L_6:
        /*0028*/ 	.word	index@(_Z9heatErrorPKdPdidS1_)
        /*002c*/ 	.word	0x00000000


	//----- nvinfo : EIATTR_REGCOUNT
	.align		4
.L_7:
        /*0030*/ 	.byte	0x04, 0x2f
        /*0032*/ 	.short	(.L_9 - .L_8)
	.align		4
.L_8:
        /*0034*/ 	.word	index@(_Z11errorReducePdS_i)
        /*0038*/ 	.word	0x0000000e


	//----- nvinfo : EIATTR_FRAME_SIZE
	.align		4
.L_9:
        /*003c*/ 	.byte	0x04, 0x11
        /*003e*/ 	.short	(.L_11 - .L_10)
	.align		4
.L_10:
        /*0040*/ 	.word	index@(_Z11errorReducePdS_i)
        /*0044*/ 	.word	0x00000000


	//----- nvinfo : EIATTR_MIN_STACK_SIZE
	.align		4
.L_11:
        /*0048*/ 	.byte	0x04, 0x12
        /*004a*/ 	.short	(.L_13 - .L_12)
	.align		4
.L_12:
        /*004c*/ 	.word	index@(_Z11errorReducePdS_i)
        /*0050*/ 	.word	0x00000000


	//----- nvinfo : EIATTR_MIN_STACK_SIZE
	.align		4
.L_13:
        /*0054*/ 	.byte	0x04, 0x12
        /*0056*/ 	.short	(.L_15 - .L_14)
	.align		4
.L_14:
        /*0058*/ 	.word	index@(_Z9heatErrorPKdPdidS1_)
        /*005c*/ 	.word	0x00000000


	//----- nvinfo : EIATTR_MIN_STACK_SIZE
	.align		4
.L_15:
        /*0060*/ 	.byte	0x04, 0x12
        /*0062*/ 	.short	(.L_17 - .L_16)
	.align		4
.L_16:
        /*0064*/ 	.word	index@(_Z4heatPKdPdi)
        /*0068*/ 	.word	0x00000000
.L_17:


//--------------------- .nv.compat                --------------------------
	.section	.nv.compat,"",@"SHT_CUDA_COMPAT_INFO"
	.align	4
        /*0000*/ 	.byte	0x02, 0x09, 0x00, 0x00, 0x02, 0x02, 0x01, 0x00, 0x02, 0x05, 0x05, 0x00, 0x03, 0x07, 0x01, 0x01
        /*0010*/ 	.byte	0x02, 0x03, 0x00, 0x00, 0x02, 0x06, 0x01, 0x00, 0x04, 0x0b, 0x08, 0x00, 0x01, 0x00, 0x00, 0x00
        /*0020*/ 	.byte	0x00, 0x00, 0x00, 0x00


//--------------------- .nv.info._Z11errorReducePdS_i --------------------------
	.section	.nv.info._Z11errorReducePdS_i,"",@"SHT_CUDA_INFO"
	.sectionflags	@""
	.align	4


	//----- nvinfo : EIATTR_CUDA_API_VERSION
	.align		4
        /*0000*/ 	.byte	0x04, 0x37
        /*0002*/ 	.short	(.L_19 - .L_18)
.L_18:
        /*0004*/ 	.word	0x00000082


	//----- nvinfo : EIATTR_KPARAM_INFO
	.align		4
.L_19:
        /*0008*/ 	.byte	0x04, 0x17
        /*000a*/ 	.short	(.L_21 - .L_20)
.L_20:
        /*000c*/ 	.word	0x00000000
        /*0010*/ 	.short	0x0002
        /*0012*/ 	.short	0x0010
        /*0014*/ 	.byte	0x00, 0xf0, 0x11, 0x00


	//----- nvinfo : EIATTR_KPARAM_INFO
	.align		4
.L_21:
        /*0018*/ 	.byte	0x04, 0x17
        /*001a*/ 	.short	(.L_23 - .L_22)
.L_22:
        /*001c*/ 	.word	0x00000000
        /*0020*/ 	.short	0x0001
        /*0022*/ 	.short	0x0008
        /*0024*/ 	.byte	0x00, 0xf5, 0x21, 0x00


	//----- nvinfo : EIATTR_KPARAM_INFO
	.align		4
.L_23:
        /*0028*/ 	.byte	0x04, 0x17
        /*002a*/ 	.short	(.L_25 - .L_24)
.L_24:
        /*002c*/ 	.word	0x00000000
        /*0030*/ 	.short	0x0000
        /*0032*/ 	.short	0x0000
        /*0034*/ 	.byte	0x00, 0xf5, 0x21, 0x00


	//----- nvinfo : EIATTR_SPARSE_MMA_MASK
	.align		4
.L_25:
        /*0038*/ 	.byte	0x03, 0x50
        /*003a*/ 	.short	0x0000


	//----- nvinfo : EIATTR_MAXREG_COUNT
	.align		4
        /*003c*/ 	.byte	0x03, 0x1b
        /*003e*/ 	.short	0x00ff


	//----- nvinfo : EIATTR_NUM_BARRIERS
	.align		4
        /*0040*/ 	.byte	0x02, 0x4c
        /*0042*/ 	.byte	0x01
	.zero		1


	//----- nvinfo : EIATTR_MERCURY_ISA_VERSION
	.align		4
        /*0044*/ 	.byte	0x03, 0x5f
        /*0046*/ 	.short	0x0101


	//----- nvinfo : EIATTR_VRC_CTA_INIT_COUNT
	.align		4
        /*0048*/ 	.byte	0x02, 0x4a
	.zero		1
	.zero		1


	//----- nvinfo : EIATTR_EXIT_INSTR_OFFSETS
	.align		4
        /*004c*/ 	.byte	0x04, 0x1c
        /*004e*/ 	.short	(.L_27 - .L_26)


	//   ....[0]....
.L_26:
        /*0050*/ 	.word	0x000002f0


	//   ....[1]....
        /*0054*/ 	.word	0x00000370


	//----- nvinfo : EIATTR_CRS_STACK_SIZE
	.align		4
.L_27:
        /*0058*/ 	.byte	0x04, 0x1e
        /*005a*/ 	.short	(.L_29 - .L_28)
.L_28:
        /*005c*/ 	.word	0x00000000


	//----- nvinfo : EIATTR_CBANK_PARAM_SIZE
	.align		4
.L_29:
        /*0060*/ 	.byte	0x03, 0x19
        /*0062*/ 	.short	0x0014


	//----- nvinfo : EIATTR_PARAM_CBANK
	.align		4
        /*0064*/ 	.byte	0x04, 0x0a
        /*0066*/ 	.short	(.L_31 - .L_30)
	.align		4
.L_30:
        /*0068*/ 	.word	index@(.nv.constant0._Z11errorReducePdS_i)
        /*006c*/ 	.short	0x0380
        /*006e*/ 	.short	0x0014


	//----- nvinfo : EIATTR_SW_WAR
	.align		4
.L_31:
        /*0070*/ 	.byte	0x04, 0x36
        /*0072*/ 	.short	(.L_33 - .L_32)
.L_32:
        /*0074*/ 	.word	0x00000008
.L_33:


//--------------------- .nv.info._Z9heatErrorPKdPdidS1_ --------------------------
	.section	.nv.info._Z9heatErrorPKdPdidS1_,"",@"SHT_CUDA_INFO"
	.sectionflags	@""
	.align	4


	//----- nvinfo : EIATTR_CUDA_API_VERSION
	.align		4
        /*0000*/ 	.byte	0x04, 0x37
        /*0002*/ 	.short	(.L_35 - .L_34)
.L_34:
        /*0004*/ 	.word	0x00000082


	//----- nvinfo : EIATTR_KPARAM_INFO
	.align		4
.L_35:
        /*0008*/ 	.byte	0x04, 0x17
        /*000a*/ 	.short	(.L_37 - .L_36)
.L_36:
        /*000c*/ 	.word	0x00000000
        /*0010*/ 	.short	0x0004
        /*0012*/ 	.short	0x0020
        /*0014*/ 	.byte	0x00, 0xf5, 0x21, 0x00


	//----- nvinfo : EIATTR_KPARAM_INFO
	.align		4
.L_37:
        /*0018*/ 	.byte	0x04, 0x17
        /*001a*/ 	.short	(.L_39 - .L_38)
.L_38:
        /*001c*/ 	.word	0x00000000
        /*0020*/ 	.short	0x0003
        /*0022*/ 	.short	0x0018
        /*0024*/ 	.byte	0x00, 0xf0, 0x21, 0x00


	//----- nvinfo : EIATTR_KPARAM_INFO
	.align		4
.L_39:
        /*0028*/ 	.byte	0x04, 0x17
        /*002a*/ 	.short	(.L_41 - .L_40)
.L_40:
        /*002c*/ 	.word	0x00000000
        /*0030*/ 	.short	0x0002
        /*0032*/ 	.short	0x0010
        /*0034*/ 	.byte	0x00, 0xf0, 0x11, 0x00


	//----- nvinfo : EIATTR_KPARAM_INFO
	.align		4
.L_41:
        /*0038*/ 	.byte	0x04, 0x17
        /*003a*/ 	.short	(.L_43 - .L_42)
.L_42:
        /*003c*/ 	.word	0x00000000
        /*0040*/ 	.short	0x0001
        /*0042*/ 	.short	0x0008
        /*0044*/ 	.byte	0x00, 0xf5, 0x21, 0x00


	//----- nvinfo : EIATTR_KPARAM_INFO
	.align		4
.L_43:
        /*0048*/ 	.byte	0x04, 0x17
        /*004a*/ 	.short	(.L_45 - .L_44)
.L_44:
        /*004c*/ 	.word	0x00000000
        /*0050*/ 	.short	0x0000
        /*0052*/ 	.short	0x0000
        /*0054*/ 	.byte	0x00, 0xf5, 0x21, 0x00


	//----- nvinfo : EIATTR_SPARSE_MMA_MASK
	.align		4
.L_45:
        /*0058*/ 	.byte	0x03, 0x50
        /*005a*/ 	.short	0x0000


	//----- nvinfo : EIATTR_MAXREG_COUNT
	.align		4
        /*005c*/ 	.byte	0x03, 0x1b
        /*005e*/ 	.short	0x00ff


	//----- nvinfo : EIATTR_MERCURY_ISA_VERSION
	.align		4
        /*0060*/ 	.byte	0x03, 0x5f
        /*0062*/ 	.short	0x0101


	//----- nvinfo : EIATTR_VRC_CTA_INIT_COUNT
	.align		4
        /*0064*/ 	.byte	0x02, 0x4a
	.zero		1
	.zero		1


	//----- nvinfo : EIATTR_EXIT_INSTR_OFFSETS
	.align		4
        /*0068*/ 	.byte	0x04, 0x1c
        /*006a*/ 	.short	(.L_47 - .L_46)


	//   ....[0]....
.L_46:
        /*006c*/ 	.word	0x000000e0


	//   ....[1]....
        /*0070*/ 	.word	0x00000320


	//----- nvinfo : EIATTR_CBANK_PARAM_SIZE
	.align		4
.L_47:
        /*0074*/ 	.byte	0x03, 0x19
        /*0076*/ 	.short	0x0028


	//----- nvinfo : EIATTR_PARAM_CBANK
	.align		4
        /*0078*/ 	.byte	0x04, 0x0a
        /*007a*/ 	.short	(.L_49 - .L_48)
	.align		4
.L_48:
        /*007c*/ 	.word	index@(.nv.constant0._Z9heatErrorPKdPdidS1_)
        /*0080*/ 	.short	0x0380
        /*0082*/ 	.short	0x0028


	//----- nvinfo : EIATTR_SW_WAR
	.align		4
.L_49:
        /*0084*/ 	.byte	0x04, 0x36
        /*0086*/ 	.short	(.L_51 - .L_50)
.L_50:
        /*0088*/ 	.word	0x00000008
.L_51:


//--------------------- .nv.info._Z4heatPKdPdi    --------------------------
	.section	.nv.info._Z4heatPKdPdi,"",@"SHT_CUDA_INFO"
	.sectionflags	@""
	.align	4


	//----- nvinfo : EIATTR_CUDA_API_VERSION
	.align		4
        /*0000*/ 	.byte	0x04, 0x37
        /*0002*/ 	.short	(.L_53 - .L_52)
.L_52:
        /*0004*/ 	.word	0x00000082


	//----- nvinfo : EIATTR_KPARAM_INFO
	.align		4
.L_53:
        /*0008*/ 	.byte	0x04, 0x17
        /*000a*/ 	.short	(.L_55 - .L_54)
.L_54:
        /*000c*/ 	.word	0x00000000
        /*0010*/ 	.short	0x0002
        /*0012*/ 	.short	0x0010
        /*0014*/ 	.byte	0x00, 0xf0, 0x11, 0x00


	//----- nvinfo : EIATTR_KPARAM_INFO
	.align		4
.L_55:
        /*0018*/ 	.byte	0x04, 0x17
        /*001a*/ 	.short	(.L_57 - .L_56)
.L_56:
        /*001c*/ 	.word	0x00000000
        /*0020*/ 	.short	0x0001
        /*0022*/ 	.short	0x0008
        /*0024*/ 	.byte	0x00, 0xf5, 0x21, 0x00


	//----- nvinfo : EIATTR_KPARAM_INFO
	.align		4
.L_57:
        /*0028*/ 	.byte	0x04, 0x17
        /*002a*/ 	.short	(.L_59 - .L_58)
.L_58:
        /*002c*/ 	.word	0x00000000
        /*0030*/ 	.short	0x0000
        /*0032*/ 	.short	0x0000
        /*0034*/ 	.byte	0x00, 0xf5, 0x21, 0x00


	//----- nvinfo : EIATTR_SPARSE_MMA_MASK
	.align		4
.L_59:
        /*0038*/ 	.byte	0x03, 0x50
        /*003a*/ 	.short	0x0000


	//----- nvinfo : EIATTR_MAXREG_COUNT
	.align		4
        /*003c*/ 	.byte	0x03, 0x1b
        /*003e*/ 	.short	0x00ff


	//----- nvinfo : EIATTR_MERCURY_ISA_VERSION
	.align		4
        /*0040*/ 	.byte	0x03, 0x5f
        /*0042*/ 	.short	0x0101


	//----- nvinfo : EIATTR_VRC_CTA_INIT_COUNT
	.align		4
        /*0044*/ 	.byte	0x02, 0x4a
	.zero		1
	.zero		1


	//----- nvinfo : EIATTR_EXIT_INSTR_OFFSETS
	.align		4
        /*0048*/ 	.byte	0x04, 0x1c
        /*004a*/ 	.short	(.L_61 - .L_60)


	//   ....[0]....
.L_60:
        /*004c*/ 	.word	0x000000e0


	//   ....[1]....
        /*0050*/ 	.word	0x00000270


	//----- nvinfo : EIATTR_CBANK_PARAM_SIZE
	.align		4
.L_61:
        /*0054*/ 	.byte	0x03, 0x19
        /*0056*/ 	.short	0x0014


	//----- nvinfo : EIATTR_PARAM_CBANK
	.align		4
        /*0058*/ 	.byte	0x04, 0x0a
        /*005a*/ 	.short	(.L_63 - .L_62)
	.align		4
.L_62:
        /*005c*/ 	.word	index@(.nv.constant0._Z4heatPKdPdi)
        /*0060*/ 	.short	0x0380
        /*0062*/ 	.short	0x0014


	//----- nvinfo : EIATTR_SW_WAR
	.align		4
.L_63:
        /*0064*/ 	.byte	0x04, 0x36
        /*0066*/ 	.short	(.L_65 - .L_64)
.L_64:
        /*0068*/ 	.word	0x00000008
.L_65:


//--------------------- .nv.callgraph             --------------------------
	.section	.nv.callgraph,"",@"SHT_CUDA_CALLGRAPH"
	.align	4
	.sectionentsize	8
	.align		4
        /*0000*/ 	.word	0x00000000
	.align		4
        /*0004*/ 	.word	0xffffffff
	.align		4
        /*0008*/ 	.word	0x00000000
	.align		4
        /*000c*/ 	.word	0xfffffffe
	.align		4
        /*0010*/ 	.word	0x00000000
	.align		4
        /*0014*/ 	.word	0xfffffffd
	.align		4
        /*0018*/ 	.word	0x00000000
	.align		4
        /*001c*/ 	.word	0xfffffffc


//--------------------- .text._Z11errorReducePdS_i --------------------------
	.section	.text._Z11errorReducePdS_i,"ax",@progbits
	.align	128
        .global         _Z11errorReducePdS_i
        .type           _Z11errorReducePdS_i,@function
        .size           _Z11errorReducePdS_i,(.L_x_8 - _Z11errorReducePdS_i)
        .other          _Z11errorReducePdS_i,@"STO_CUDA_ENTRY STV_DEFAULT"
_Z11errorReducePdS_i:
.text._Z11errorReducePdS_i:
[----:B------:R-:W-:Y:S08]  /*0000*/  LDC R1, c[0x0][0x37c] ;  /* 0x0000df00ff017b82 */ /* 0x000ff00000000800 */
[----:B------:R-:W0:Y:S01]  /*0010*/  LDC.64 R2, c[0x0][0x380] ;  /* 0x0000e000ff027b82 */ /* 0x000e220000000a00 */
[----:B------:R-:W0:Y:S01]  /*0020*/  LDCU.64 UR6, c[0x0][0x358] ;  /* 0x00006b00ff0677ac */ /* 0x000e220008000a00 */
[----:B------:R-:W1:Y:S01]  /*0030*/  S2R R9, SR_TID.X ;  /* 0x0000000000097919 */ /* 0x000e620000002100 */
[----:B------:R-:W1:Y:S01]  /*0040*/  S2R R10, SR_CTAID.X ;  /* 0x00000000000a7919 */ /* 0x000e620000002500 */
[----:B------:R-:W2:Y:S01]  /*0050*/  LDCU UR4, c[0x0][0x360] ;  /* 0x00006c00ff0477ac */ /* 0x000ea20008000800 */
[----:B------:R-:W3:Y:S01]  /*0060*/  LDCU UR5, c[0x0][0x390] ;  /* 0x00007200ff0577ac */ /* 0x000ee20008000800 */
[----:B0-----:R-:W5:Y:S01]  /*0070*/  LDG.E.64 R2, desc[UR6][R2.64] ;  /* 0x0000000602027981 */ /* 0x001f62000c1e1b00 */
[----:B--2---:R-:W-:Y:S01]  /*0080*/  IMAD.U32 R8, RZ, RZ, UR4 ;  /* 0x00000004ff087e24 */ /* 0x004fe2000f8e00ff */
[----:B------:R-:W-:Y:S01]  /*0090*/  BSSY.RECONVERGENT B0, `(.L_x_0) ;  /* 0x000000f000007945 */ /* 0x000fe20003800200 */
[----:B-1----:R-:W-:-:S05]  /*00a0*/  IMAD R0, R10, UR4, R9 ;  /* 0x000000040a007c24 */ /* 0x002fca000f8e0209 */
[----:B---3--:R-:W-:-:S13]  /*00b0*/  ISETP.GE.AND P0, PT, R0, UR5, PT ;  /* 0x0000000500007c0c */ /* 0x008fda000bf06270 */
[----:B------:R-:W-:Y:S05]  /*00c0*/  @P0 BRA `(.L_x_1) ;  /* 0x00000000002c0947 */ /* 0x000fea0003800000 */
[----:B------:R-:W0:Y:S01]  /*00d0*/  LDC.64 R6, c[0x0][0x380] ;  /* 0x0000e000ff067b82 */ /* 0x000e220000000a00 */
[----:B------:R-:W1:Y:S02]  /*00e0*/  LDCU UR4, c[0x0][0x370] ;  /* 0x00006e00ff0477ac */ /* 0x000e640008000800 */
[----:B-1----:R-:W-:-:S07]  /*00f0*/  IMAD R11, R8, UR4, RZ ;  /* 0x00000004080b7c24 */ /* 0x002fce000f8e02ff */
.L_x_2:
[----:B0-----:R-:W-:-:S06]  /*0100*/  IMAD.WIDE R4, R0, 0x8, R6 ;  /* 0x0000000800047825 */ /* 0x001fcc00078e0206 */
[----:B------:R-:W2:Y:S01]  /*0110*/  LDG.E.64 R4, desc[UR6][R4.64] ;  /* 0x0000000604047981 */ /* 0x000ea2000c1e1b00 */
[----:B------:R-:W-:-:S05]  /*0120*/  IMAD.IADD R0, R11, 0x1, R0 ;  /* 0x000000010b007824 */ /* 0x000fca00078e0200 */
[----:B------:R-:W-:Y:S01]  /*0130*/  ISETP.GE.AND P1, PT, R0, UR5, PT ;  /* 0x0000000500007c0c */ /* 0x000fe2000bf26270 */
[----:B--2--5:R-:W-:-:S06]  /*0140*/  DSETP.GT.AND P0, PT, R2, R4, PT ;  /* 0x000000040200722a */ /* 0x024fcc0003f04000 */
[----:B------:R-:W-:Y:S02]  /*0150*/  FSEL R2, R2, R4, P0 ;  /* 0x0000000402027208 */ /* 0x000fe40000000000 */
[----:B------:R-:W-:-:S04]  /*0160*/  FSEL R3, R3, R5, P0 ;  /* 0x0000000503037208 */ /* 0x000fc80000000000 */
[----:B------:R-:W-:Y:S05]  /*0170*/  @!P1 BRA `(.L_x_2) ;  /* 0xfffffffc00e09947 */ /* 0x000fea000383ffff */
.L_x_1:
[----:B------:R-:W-:Y:S05]  /*0180*/  BSYNC.RECONVERGENT B0 ;  /* 0x0000000000007941 */ /* 0x000fea0003800200 */
.L_x_0:
[----:B------:R-:W0:Y:S01]  /*0190*/  S2UR UR5, SR_CgaCtaId ;  /* 0x00000000000579c3 */ /* 0x000e220000008800 */
[----:B------:R-:W-:Y:S01]  /*01a0*/  UMOV UR4, 0x400 ;  /* 0x0000040000047882 */ /* 0x000fe20000000000 */
[----:B------:R-:W-:Y:S02]  /*01b0*/  ISETP.GE.U32.AND P1, PT, R8, 0x2, PT ;  /* 0x000000020800780c */ /* 0x000fe40003f26070 */
[----:B------:R-:W-:Y:S01]  /*01c0*/  ISETP.NE.AND P0, PT, R9, RZ, PT ;  /* 0x000000ff0900720c */ /* 0x000fe20003f05270 */
[----:B0-----:R-:W-:-:S06]  /*01d0*/  ULEA UR4, UR5, UR4, 0x18 ;  /* 0x0000000405047291 */ /* 0x001fcc000f8ec0ff */
[----:B------:R-:W-:-:S05]  /*01e0*/  LEA R7, R9, UR4, 0x3 ;  /* 0x0000000409077c11 */ /* 0x000fca000f8e18ff */
[----:B-----5:R0:W-:Y:S01]  /*01f0*/  STS.64 [R7], R2 ;  /* 0x0000000207007388 */ /* 0x0201e20000000a00 */
[----:B------:R-:W-:Y:S06]  /*0200*/  BAR.SYNC.DEFER_BLOCKING 0x0 ;  /* 0x0000000000007b1d */ /* 0x000fec0000010000 */
[----:B------:R-:W-:Y:S05]  /*0210*/  @!P1 BRA `(.L_x_3) ;  /* 0x0000000000349947 */ /* 0x000fea0003800000 */
.L_x_4:
[----:B------:R-:W-:-:S04]  /*0220*/  SHF.R.U32.HI R6, RZ, 0x1, R8 ;  /* 0x00000001ff067819 */ /* 0x000fc80000011608 */
[----:B------:R-:W-:-:S13]  /*0230*/  ISETP.GE.U32.AND P2, PT, R9, R6, PT ;  /* 0x000000060900720c */ /* 0x000fda0003f46070 */
[----:B------:R-:W-:Y:S01]  /*0240*/  @!P2 IMAD R0, R6, 0x8, R7 ;  /* 0x000000080600a824 */ /* 0x000fe200078e0207 */
[----:B------:R-:W-:Y:S04]  /*0250*/  @!P2 LDS.64 R4, [R7] ;  /* 0x000000000704a984 */ /* 0x000fe80000000a00 */
[----:B01----:R-:W0:Y:S02]  /*0260*/  @!P2 LDS.64 R2, [R0] ;  /* 0x000000000002a984 */ /* 0x003e240000000a00 */
[----:B0-----:R-:W-:-:S06]  /*0270*/  @!P2 DSETP.GT.AND P1, PT, R2, R4, PT ;  /* 0x000000040200a22a */ /* 0x001fcc0003f24000 */
[----:B------:R-:W-:Y:S02]  /*0280*/  @!P2 FSEL R2, R2, R4, P1 ;  /* 0x000000040202a208 */ /* 0x000fe40000800000 */
[----:B------:R-:W-:Y:S02]  /*0290*/  @!P2 FSEL R3, R3, R5, P1 ;  /* 0x000000050303a208 */ /* 0x000fe40000800000 */
[----:B------:R-:W-:Y:S01]  /*02a0*/  ISETP.GT.U32.AND P1, PT, R8, 0x3, PT ;  /* 0x000000030800780c */ /* 0x000fe20003f24070 */
[----:B------:R-:W-:Y:S02]  /*02b0*/  IMAD.MOV.U32 R8, RZ, RZ, R6 ;  /* 0x000000ffff087224 */ /* 0x000fe400078e0006 */
[----:B------:R1:W-:Y:S01]  /*02c0*/  @!P2 STS.64 [R7], R2 ;  /* 0x000000020700a388 */ /* 0x0003e20000000a00 */
[----:B------:R-:W-:Y:S09]  /*02d0*/  BAR.SYNC.DEFER_BLOCKING 0x0 ;  /* 0x0000000000007b1d */ /* 0x000ff20000010000 */
[----:B------:R-:W-:Y:S05]  /*02e0*/  @P1 BRA `(.L_x_4) ;  /* 0xfffffffc00cc1947 */ /* 0x000fea000383ffff */
.L_x_3:
[----:B------:R-:W-:Y:S05]  /*02f0*/  @P0 EXIT ;  /* 0x000000000000094d */ /* 0x000fea0003800000 */
[----:B------:R-:W2:Y:S01]  /*0300*/  S2UR UR5, SR_CgaCtaId ;  /* 0x00000000000579c3 */ /* 0x000ea20000008800 */
[----:B------:R-:W-:-:S07]  /*0310*/  UMOV UR4, 0x400 ;  /* 0x0000040000047882 */ /* 0x000fce0000000000 */
[----:B------:R-:W3:Y:S01]  /*0320*/  LDC.64 R4, c[0x0][0x388] ;  /* 0x0000e200ff047b82 */ /* 0x000ee20000000a00 */
[----:B--2---:R-:W-:Y:S01]  /*0330*/  ULEA UR4, UR5, UR4, 0x18 ;  /* 0x0000000405047291 */ /* 0x004fe2000f8ec0ff */
[----:B---3--:R-:W-:-:S08]  /*0340*/  IMAD.WIDE.U32 R4, R10, 0x8, R4 ;  /* 0x000000080a047825 */ /* 0x008fd000078e0004 */
[----:B01----:R-:W0:Y:S04]  /*0350*/  LDS.64 R2, [UR4] ;  /* 0x00000004ff027984 */ /* 0x003e280008000a00 */
[----:B0-----:R-:W-:Y:S01]  /*0360*/  STG.E.64 desc[UR6][R4.64], R2 ;  /* 0x0000000204007986 */ /* 0x001fe2000c101b06 */
[----:B------:R-:W-:Y:S05]  /*0370*/  EXIT ;  /* 0x000000000000794d */ /* 0x000fea0003800000 */
.L_x_5:
[----:B------:R-:W-:-:S00]  /*0380*/  BRA `(.L_x_5) ;  /* 0xfffffffc00fc7947 */ /* 0x000fc0000383ffff */
[----:B------:R-:W-:-:S00]  /*0390*/  NOP ;  /* 0x0000000000007918 */ /* 0x000fc00000000000 */
        /* <DEDUP_REMOVED lines=14> */
.L_x_8:


//--------------------- .text._Z9heatErrorPKdPdidS1_ --------------------------
	.section	.text._Z9heatErrorPKdPdidS1_,"ax",@progbits
	.align	128
        .global         _Z9heatErrorPKdPdidS1_
        .type           _Z9heatErrorPKdPdidS1_,@function
        .size           _Z9heatErrorPKdPdidS1_,(.L_x_9 - _Z9heatErrorPKdPdidS1_)
        .other          _Z9heatErrorPKdPdidS1_,@"STO_CUDA_ENTRY STV_DEFAULT"
_Z9heatErrorPKdPdidS1_:
.text._Z9heatErrorPKdPdidS1_:
[----:B------:R-:W-:Y:S01]  /*0000*/  LDC R1, c[0x0][0x37c] ;  /* 0x0000df00ff017b82 */ /* 0x000fe20000000800 */
[----:B------:R-:W0:Y:S07]  /*0010*/  S2R R0, SR_TID.Y ;  /* 0x0000000000007919 */ /* 0x000e2e0000002200 */
[----:B------:R-:W0:Y:S01]  /*0020*/  S2UR UR4, SR_CTAID.Y ;  /* 0x00000000000479c3 */ /* 0x000e220000002600 */
[----:B------:R-:W1:Y:S07]  /*0030*/  S2R R5, SR_TID.X ;  /* 0x0000000000057919 */ /* 0x000e6e0000002100 */
[----:B------:R-:W0:Y:S08]  /*0040*/  LDC R3, c[0x0][0x364] ;  /* 0x0000d900ff037b82 */ /* 0x000e300000000800 */
[----:B------:R-:W2:Y:S08]  /*0050*/  LDC R6, c[0x0][0x390] ;  /* 0x0000e400ff067b82 */ /* 0x000eb00000000800 */
[----:B------:R-:W1:Y:S08]  /*0060*/  S2UR UR5, SR_CTAID.X ;  /* 0x00000000000579c3 */ /* 0x000e700000002500 */
[----:B------:R-:W1:Y:S01]  /*0070*/  LDC R2, c[0x0][0x360] ;  /* 0x0000d800ff027b82 */ /* 0x000e620000000800 */
[----:B0-----:R-:W-:-:S05]  /*0080*/  IMAD R3, R3, UR4, R0 ;  /* 0x0000000403037c24 */ /* 0x001fca000f8e0200 */
[----:B--2---:R-:W-:-:S04]  /*0090*/  ISETP.GT.AND P0, PT, R3, R6, PT ;  /* 0x000000060300720c */ /* 0x004fc80003f04270 */
[----:B------:R-:W-:Y:S01]  /*00a0*/  ISETP.EQ.OR P0, PT, R3, RZ, P0 ;  /* 0x000000ff0300720c */ /* 0x000fe20000702670 */
[----:B-1----:R-:W-:-:S05]  /*00b0*/  IMAD R0, R2, UR5, R5 ;  /* 0x0000000502007c24 */ /* 0x002fca000f8e0205 */
[----:B------:R-:W-:-:S04]  /*00c0*/  ISETP.LT.OR P0, PT, R0, 0x1, P0 ;  /* 0x000000010000780c */ /* 0x000fc80000701670 */
[----:B------:R-:W-:-:S13]  /*00d0*/  ISETP.GT.OR P0, PT, R0, R6, P0 ;  /* 0x000000060000720c */ /* 0x000fda0000704670 */
[----:B------:R-:W-:Y:S05]  /*00e0*/  @P0 EXIT ;  /* 0x000000000000094d */ /* 0x000fea0003800000 */
[----:B------:R-:W0:Y:S01]  /*00f0*/  LDC.64 R4, c[0x0][0x380] ;  /* 0x0000e000ff047b82 */ /* 0x000e220000000a00 */
[----:B------:R-:W-:Y:S01]  /*0100*/  IADD3 R2, PT, PT, R6, 0x2, RZ ;  /* 0x0000000206027810 */ /* 0x000fe20007ffe0ff */
[----:B------:R-:W1:Y:S01]  /*0110*/  LDCU.64 UR4, c[0x0][0x358] ;  /* 0x00006b00ff0477ac */ /* 0x000e620008000a00 */
[----:B------:R-:W-:-:S03]  /*0120*/  IADD3 R9, PT, PT, R3, -0x1, RZ ;  /* 0xffffffff03097810 */ /* 0x000fc60007ffe0ff */
[----:B------:R-:W-:Y:S01]  /*0130*/  IMAD R7, R3, R2, R2 ;  /* 0x0000000203077224 */ /* 0x000fe200078e0202 */
[----:B------:R-:W2:Y:S01]  /*0140*/  LDCU.64 UR6, c[0x0][0x398] ;  /* 0x00007300ff0677ac */ /* 0x000ea20008000a00 */
[----:B------:R-:W-:Y:S01]  /*0150*/  IMAD R9, R2, R9, R0 ;  /* 0x0000000902097224 */ /* 0x000fe200078e0200 */
[----:B------:R-:W3:Y:S02]  /*0160*/  LDC.64 R16, c[0x0][0x388] ;  /* 0x0000e200ff107b82 */ /* 0x000ee40000000a00 */
[----:B------:R-:W-:Y:S01]  /*0170*/  IADD3 R7, PT, PT, R0, R7, RZ ;  /* 0x0000000700077210 */ /* 0x000fe20007ffe0ff */
[----:B------:R-:W4:Y:S01]  /*0180*/  LDCU.64 UR8, c[0x0][0x398] ;  /* 0x00007300ff0877ac */ /* 0x000f220008000a00 */
[----:B------:R-:W-:-:S04]  /*0190*/  IADD3 R2, PT, PT, R2, R9, RZ ;  /* 0x0000000902027210 */ /* 0x000fc80007ffe0ff */
[----:B------:R-:W-:Y:S01]  /*01a0*/  IADD3 R11, PT, PT, R2, -0x1, RZ ;  /* 0xffffffff020b7810 */ /* 0x000fe20007ffe0ff */
[----:B0-----:R-:W-:-:S04]  /*01b0*/  IMAD.WIDE.U32 R8, R9, 0x8, R4 ;  /* 0x0000000809087825 */ /* 0x001fc800078e0004 */
[--C-:B------:R-:W-:Y:S02]  /*01c0*/  IMAD.WIDE.U32 R6, R7, 0x8, R4.reuse ;  /* 0x0000000807067825 */ /* 0x100fe400078e0004 */
[----:B-1----:R-:W5:Y:S02]  /*01d0*/  LDG.E.64 R8, desc[UR4][R8.64] ;  /* 0x0000000408087981 */ /* 0x002f64000c1e1b00 */
[--C-:B------:R-:W-:Y:S02]  /*01e0*/  IMAD.WIDE.U32 R10, R11, 0x8, R4.reuse ;  /* 0x000000080b0a7825 */ /* 0x100fe400078e0004 */
[----:B------:R-:W5:Y:S04]  /*01f0*/  LDG.E.64 R6, desc[UR4][R6.64] ;  /* 0x0000000406067981 */ /* 0x000f68000c1e1b00 */
[----:B------:R-:W2:Y:S01]  /*0200*/  LDG.E.64 R10, desc[UR4][R10.64] ;  /* 0x000000040a0a7981 */ /* 0x000ea2000c1e1b00 */
[----:B------:R-:W-:-:S05]  /*0210*/  IMAD.WIDE.U32 R12, R2, 0x8, R4 ;  /* 0x00000008020c7825 */ /* 0x000fca00078e0004 */
[----:B------:R-:W4:Y:S01]  /*0220*/  LDG.E.64 R14, desc[UR4][R12.64+0x8] ;  /* 0x000008040c0e7981 */ /* 0x000f22000c1e1b00 */
[----:B-----5:R-:W-:Y:S01]  /*0230*/  DADD R4, R6, R8 ;  /* 0x0000000006047229 */ /* 0x020fe20000000008 */
[----:B---3--:R-:W-:-:S07]  /*0240*/  IMAD.WIDE.U32 R8, R2, 0x8, R16 ;  /* 0x0000000802087825 */ /* 0x008fce00078e0010 */
[----:B--2---:R-:W-:Y:S01]  /*0250*/  DADD R4, R4, R10 ;  /* 0x0000000004047229 */ /* 0x004fe2000000000a */
[----:B------:R-:W0:Y:S07]  /*0260*/  LDC.64 R10, c[0x0][0x3a0] ;  /* 0x0000e800ff0a7b82 */ /* 0x000e2e0000000a00 */
[----:B----4-:R-:W-:-:S08]  /*0270*/  DADD R4, R4, R14 ;  /* 0x0000000004047229 */ /* 0x010fd0000000000e */
[----:B------:R-:W-:-:S07]  /*0280*/  DMUL R4, R4, 0.25 ;  /* 0x3fd0000004047828 */ /* 0x000fce0000000000 */
[----:B------:R-:W-:Y:S04]  /*0290*/  STG.E.64 desc[UR4][R8.64], R4 ;  /* 0x0000000408007986 */ /* 0x000fe8000c101b04 */
[----:B------:R-:W2:Y:S01]  /*02a0*/  LDG.E.64 R6, desc[UR4][R12.64] ;  /* 0x000000040c067981 */ /* 0x000ea2000c1e1b00 */
[----:B------:R-:W-:-:S04]  /*02b0*/  IMAD R3, R3, R0, -0x1 ;  /* 0xffffffff03037424 */ /* 0x000fc800078e0200 */
[----:B0-----:R-:W-:Y:S01]  /*02c0*/  IMAD.WIDE.U32 R2, R3, 0x8, R10 ;  /* 0x0000000803027825 */ /* 0x001fe200078e000a */
[----:B--2---:R-:W-:-:S08]  /*02d0*/  DADD R6, R4, -R6 ;  /* 0x0000000004067229 */ /* 0x004fd00000000806 */
[----:B------:R-:W-:-:S06]  /*02e0*/  DSETP.GT.AND P0, PT, R6, UR6, PT ;  /* 0x0000000606007e2a */ /* 0x000fcc000bf04000 */
[----:B------:R-:W-:Y:S02]  /*02f0*/  FSEL R6, R6, UR8, P0 ;  /* 0x0000000806067c08 */ /* 0x000fe40008000000 */
[----:B------:R-:W-:-:S05]  /*0300*/  FSEL R7, R7, UR9, P0 ;  /* 0x0000000907077c08 */ /* 0x000fca0008000000 */
[----:B------:R-:W-:Y:S01]  /*0310*/  STG.E.64 desc[UR4][R2.64], R6 ;  /* 0x0000000602007986 */ /* 0x000fe2000c101b04 */
[----:B------:R-:W-:Y:S05]  /*0320*/  EXIT ;  /* 0x000000000000794d */ /* 0x000fea0003800000 */
.L_x_6:
        /* <DEDUP_REMOVED lines=13> */
.L_x_9:


//--------------------- .text._Z4heatPKdPdi       --------------------------
	.section	.text._Z4heatPKdPdi,"ax",@progbits
	.align	128
        .global         _Z4heatPKdPdi
        .type           _Z4heatPKdPdi,@function
        .size           _Z4heatPKdPdi,(.L_x_10 - _Z4heatPKdPdi)
        .other          _Z4heatPKdPdi,@"STO_CUDA_ENTRY STV_DEFAULT"
_Z4heatPKdPdi:
.text._Z4heatPKdPdi:
        /* <DEDUP_REMOVED lines=19> */
[----:B------:R-:W-:Y:S02]  /*0130*/  IMAD R7, R0, R5, R5 ;  /* 0x0000000500077224 */ /* 0x000fe400078e0205 */
[C---:B------:R-:W-:Y:S01]  /*0140*/  IMAD R6, R5.reuse, R6, R4 ;  /* 0x0000000605067224 */ /* 0x040fe200078e0204 */
[----:B------:R-:W2:Y:S02]  /*0150*/  LDC.64 R12, c[0x0][0x388] ;  /* 0x0000e200ff0c7b82 */ /* 0x000ea40000000a00 */
[----:B------:R-:W-:Y:S02]  /*0160*/  IADD3 R9, PT, PT, R4, R7, RZ ;  /* 0x0000000704097210 */ /* 0x000fe40007ffe0ff */
[----:B------:R-:W-:Y:S01]  /*0170*/  IADD3 R0, PT, PT, R5, R6, RZ ;  /* 0x0000000605007210 */ /* 0x000fe20007ffe0ff */
[----:B0-----:R-:W-:-:S04]  /*0180*/  IMAD.WIDE.U32 R6, R6, 0x8, R2 ;  /* 0x0000000806067825 */ /* 0x001fc800078e0002 */
[--C-:B------:R-:W-:Y:S01]  /*0190*/  IMAD.WIDE.U32 R4, R9, 0x8, R2.reuse ;  /* 0x0000000809047825 */ /* 0x100fe200078e0002 */
[----:B------:R-:W-:Y:S01]  /*01a0*/  IADD3 R9, PT, PT, R0, -0x1, RZ ;  /* 0xffffffff00097810 */ /* 0x000fe20007ffe0ff */
[----:B-1----:R-:W3:Y:S04]  /*01b0*/  LDG.E.64 R6, desc[UR4][R6.64] ;  /* 0x0000000406067981 */ /* 0x002ee8000c1e1b00 */
[----:B------:R-:W3:Y:S01]  /*01c0*/  LDG.E.64 R4, desc[UR4][R4.64] ;  /* 0x0000000404047981 */ /* 0x000ee2000c1e1b00 */
[----:B------:R-:W-:-:S04]  /*01d0*/  IMAD.WIDE.U32 R8, R9, 0x8, R2 ;  /* 0x0000000809087825 */ /* 0x000fc800078e0002 */
[C---:B------:R-:W-:Y:S02]  /*01e0*/  IMAD.WIDE.U32 R10, R0.reuse, 0x8, R2 ;  /* 0x00000008000a7825 */ /* 0x040fe400078e0002 */
[----:B------:R-:W4:Y:S04]  /*01f0*/  LDG.E.64 R8, desc[UR4][R8.64] ;  /* 0x0000000408087981 */ /* 0x000f28000c1e1b00 */
[----:B------:R-:W5:Y:S01]  /*0200*/  LDG.E.64 R10, desc[UR4][R10.64+0x8] ;  /* 0x000008040a0a7981 */ /* 0x000f62000c1e1b00 */
[----:B---3--:R-:W-:Y:S01]  /*0210*/  DADD R2, R4, R6 ;  /* 0x0000000004027229 */ /* 0x008fe20000000006 */
[----:B--2---:R-:W-:-:S07]  /*0220*/  IMAD.WIDE.U32 R6, R0, 0x8, R12 ;  /* 0x0000000800067825 */ /* 0x004fce00078e000c */
[----:B----4-:R-:W-:-:S08]  /*0230*/  DADD R2, R2, R8 ;  /* 0x0000000002027229 */ /* 0x010fd00000000008 */
[----:B-----5:R-:W-:-:S08]  /*0240*/  DADD R2, R2, R10 ;  /* 0x0000000002027229 */ /* 0x020fd0000000000a */
[----:B------:R-:W-:-:S07]  /*0250*/  DMUL R2, R2, 0.25 ;  /* 0x3fd0000002027828 */ /* 0x000fce0000000000 */
[----:B------:R-:W-:Y:S01]  /*0260*/  STG.E.64 desc[UR4][R6.64], R2 ;  /* 0x0000000206007986 */ /* 0x000fe2000c101b04 */
[----:B------:R-:W-:Y:S05]  /*0270*/  EXIT ;  /* 0x000000000000794d */ /* 0x000fea0003800000 */
.L_x_7:
        /* <DEDUP_REMOVED lines=16> */
.L_x_10:


//--------------------- .nv.shared._Z11errorReducePdS_i --------------------------
	.section	.nv.shared._Z11errorReducePdS_i,"aw",@nobits
	.sectionflags	@""
	.align	16
	.zero		1024


//--------------------- .nv.shared.reserved.0     --------------------------
	.section	.nv.shared.reserved.0,"aw",@nobits
	.weak		__nv_reservedSMEM_offset_0_alias
	.size		__nv_reservedSMEM_offset_0_alias, 0, 64
	.other		__nv_reservedSMEM_offset_0_alias,@"STO_CUDA_RESERVED_SHARED STV_DEFAULT"
__nv_reservedSMEM_offset_0_alias:
	.zero		0
	.zero		64


//--------------------- .nv.shared._Z9heatErrorPKdPdidS1_ --------------------------
	.section	.nv.shared._Z9heatErrorPKdPdidS1_,"aw",@nobits
	.sectionflags	@""
	.align	16
	.zero		1024


//--------------------- .nv.shared._Z4heatPKdPdi  --------------------------
	.section	.nv.shared._Z4heatPKdPdi,"aw",@nobits
	.sectionflags	@""
	.align	16
	.zero		1024


//--------------------- .nv.constant0._Z11errorReducePdS_i --------------------------
	.section	.nv.constant0._Z11errorReducePdS_i,"a",@progbits
	.sectionflags	@""
	.align	4
.nv.constant0._Z11errorReducePdS_i:
	.zero		916


//--------------------- .nv.constant0._Z9heatErrorPKdPdidS1_ --------------------------
	.section	.nv.constant0._Z9heatErrorPKdPdidS1_,"a",@progbits
	.sectionflags	@""
	.align	4
.nv.constant0._Z9heatErrorPKdPdidS1_:
	.zero		936


//--------------------- .nv.constant0._Z4heatPKdPdi --------------------------
	.section	.nv.constant0._Z4heatPKdPdi,"a",@progbits
	.sectionflags	@""
	.align	4
.nv.constant0._Z4heatPKdPdi:
	.zero		916


//--------------------- SYMBOLS --------------------------

	.type		.nv.reservedSmem.offset0,@object
	.size		.nv.reservedSmem.offset0,0x4
	.type		.nv.reservedSmem.cap,@object
	.size		.nv.reservedSmem.cap,0x4
